	.headerflags	@"EF_CUDA_TEXMODE_UNIFIED EF_CUDA_64BIT_ADDRESS EF_CUDA_SM86 EF_CUDA_VIRTUAL_SM(EF_CUDA_SM86)"
	.elftype	@"ET_EXEC"


//--------------------- .nv.info                  --------------------------
	.section	.nv.info,"",@"SHT_CUDA_INFO"
	.align	4


	//----- nvinfo : EIATTR_REGCOUNT
	.align		4
        /*0000*/ 	.byte	0x04, 0x2f
        /*0002*/ 	.short	(.L_1 - .L_0)
	.align		4
.L_0:
        /*0004*/ 	.word	index@(triton_per_fused_add_3)
        /*0008*/ 	.word	0x00000020


	//----- nvinfo : EIATTR_FRAME_SIZE
	.align		4
.L_1:
        /*000c*/ 	.byte	0x04, 0x11
        /*000e*/ 	.short	(.L_3 - .L_2)
	.align		4
.L_2:
        /*0010*/ 	.word	index@(triton_per_fused_add_3)
        /*0014*/ 	.word	0x00000000


	//----- nvinfo : EIATTR_MIN_STACK_SIZE
	.align		4
.L_3:
        /*0018*/ 	.byte	0x04, 0x12
        /*001a*/ 	.short	(.L_5 - .L_4)
	.align		4
.L_4:
        /*001c*/ 	.word	index@(triton_per_fused_add_3)
        /*0020*/ 	.word	0x00000000
.L_5:


//--------------------- .nv.info.triton_per_fused_add_3 --------------------------
	.section	.nv.info.triton_per_fused_add_3,"",@"SHT_CUDA_INFO"
	.sectionflags	@""
	.align	4


	//----- nvinfo : EIATTR_CUDA_API_VERSION
	.align		4
        /*0000*/ 	.byte	0x04, 0x37
        /*0002*/ 	.short	(.L_7 - .L_6)
.L_6:
        /*0004*/ 	.word	0x00000080


	//----- nvinfo : EIATTR_SW2861232_WAR
	.align		4
.L_7:
        /*0008*/ 	.byte	0x01, 0x35
	.zero		2


	//----- nvinfo : EIATTR_PARAM_CBANK
	.align		4
        /*000c*/ 	.byte	0x04, 0x0a
        /*000e*/ 	.short	(.L_9 - .L_8)
	.align		4
.L_8:
        /*0010*/ 	.word	index@(.nv.constant0.triton_per_fused_add_3)
        /*0014*/ 	.short	0x0160
        /*0016*/ 	.short	0x0038


	//----- nvinfo : EIATTR_CBANK_PARAM_SIZE
	.align		4
.L_9:
        /*0018*/ 	.byte	0x03, 0x19
        /*001a*/ 	.short	0x0038


	//----- nvinfo : EIATTR_KPARAM_INFO
	.align		4
        /*001c*/ 	.byte	0x04, 0x17
        /*001e*/ 	.short	(.L_11 - .L_10)
.L_10:
        /*0020*/ 	.word	0x00000000
        /*0024*/ 	.short	0x0007
        /*0026*/ 	.short	0x0030
        /*0028*/ 	.byte	0x00, 0xf4, 0x21, 0x00


	//----- nvinfo : EIATTR_KPARAM_INFO
	.align		4
.L_11:
        /*002c*/ 	.byte	0x04, 0x17
        /*002e*/ 	.short	(.L_13 - .L_12)
.L_12:
        /*0030*/ 	.word	0x00000000
        /*0034*/ 	.short	0x0006
        /*0036*/ 	.short	0x0028
        /*0038*/ 	.byte	0x00, 0xf0, 0x11, 0x00


	//----- nvinfo : EIATTR_KPARAM_INFO
	.align		4
.L_13:
        /*003c*/ 	.byte	0x04, 0x17
        /*003e*/ 	.short	(.L_15 - .L_14)
.L_14:
        /*0040*/ 	.word	0x00000000
        /*0044*/ 	.short	0x0005
        /*0046*/ 	.short	0x0024
        /*0048*/ 	.byte	0x00, 0xf0, 0x11, 0x00


	//----- nvinfo : EIATTR_KPARAM_INFO
	.align		4
.L_15:
        /*004c*/ 	.byte	0x04, 0x17
        /*004e*/ 	.short	(.L_17 - .L_16)
.L_16:
        /*0050*/ 	.word	0x00000000
        /*0054*/ 	.short	0x0004
        /*0056*/ 	.short	0x0020
        /*0058*/ 	.byte	0x00, 0xf0, 0x11, 0x00


	//----- nvinfo : EIATTR_KPARAM_INFO
	.align		4
.L_17:
        /*005c*/ 	.byte	0x04, 0x17
        /*005e*/ 	.short	(.L_19 - .L_18)
.L_18:
        /*0060*/ 	.word	0x00000000
        /*0064*/ 	.short	0x0003
        /*0066*/ 	.short	0x0018
        /*0068*/ 	.byte	0x00, 0xf4, 0x21, 0x00


	//----- nvinfo : EIATTR_KPARAM_INFO
	.align		4
.L_19:
        /*006c*/ 	.byte	0x04, 0x17
        /*006e*/ 	.short	(.L_21 - .L_20)
.L_20:
        /*0070*/ 	.word	0x00000000
        /*0074*/ 	.short	0x0002
        /*0076*/ 	.short	0x0010
        /*0078*/ 	.byte	0x00, 0xf4, 0x21, 0x00


	//----- nvinfo : EIATTR_KPARAM_INFO
	.align		4
.L_21:
        /*007c*/ 	.byte	0x04, 0x17
        /*007e*/ 	.short	(.L_23 - .L_22)
.L_22:
        /*0080*/ 	.word	0x00000000
        /*0084*/ 	.short	0x0001
        /*0086*/ 	.short	0x0008
        /*0088*/ 	.byte	0x00, 0xf4, 0x21, 0x00


	//----- nvinfo : EIATTR_KPARAM_INFO
	.align		4
.L_23:
        /*008c*/ 	.byte	0x04, 0x17
        /*008e*/ 	.short	(.L_25 - .L_24)
.L_24:
        /*0090*/ 	.word	0x00000000
        /*0094*/ 	.short	0x0000
        /*0096*/ 	.short	0x0000
        /*0098*/ 	.byte	0x00, 0xf4, 0x21, 0x00


	//----- nvinfo : EIATTR_MAXREG_COUNT
	.align		4
.L_25:
        /*009c*/ 	.byte	0x03, 0x1b
        /*009e*/ 	.short	0x00ff


	//----- nvinfo : EIATTR_COOP_GROUP_MASK_REGIDS
	.align		4
        /*00a0*/ 	.byte	0x04, 0x29
        /*00a2*/ 	.short	(.L_27 - .L_26)


	//   ....[0]....
.L_26:
        /*00a4*/ 	.word	0xffffffff


	//   ....[1]....
        /*00a8*/ 	.word	0xffffffff


	//   ....[2]....
        /*00ac*/ 	.word	0xffffffff


	//   ....[3]....
        /*00b0*/ 	.word	0xffffffff


	//   ....[4]....
        /*00b4*/ 	.word	0xffffffff


	//   ....[5]....
        /*00b8*/ 	.word	0xffffffff


	//   ....[6]....
        /*00bc*/ 	.word	0xffffffff


	//   ....[7]....
        /*00c0*/ 	.word	0xffffffff


	//   ....[8]....
        /*00c4*/ 	.word	0xffffffff


	//   ....[9]....
        /*00c8*/ 	.word	0xffffffff


	//   ....[10]....
        /*00cc*/ 	.word	0xffffffff


	//   ....[11]....
        /*00d0*/ 	.word	0xffffffff


	//   ....[12]....
        /*00d4*/ 	.word	0xffffffff


	//   ....[13]....
        /*00d8*/ 	.word	0xffffffff


	//   ....[14]....
        /*00dc*/ 	.word	0xffffffff


	//   ....[15]....
        /*00e0*/ 	.word	0xffffffff


	//   ....[16]....
        /*00e4*/ 	.word	0xffffffff


	//   ....[17]....
        /*00e8*/ 	.word	0xffffffff


	//   ....[18]....
        /*00ec*/ 	.word	0xffffffff


	//   ....[19]....
        /*00f0*/ 	.word	0xffffffff


	//   ....[20]....
        /*00f4*/ 	.word	0xffffffff


	//   ....[21]....
        /*00f8*/ 	.word	0xffffffff


	//   ....[22]....
        /*00fc*/ 	.word	0xffffffff


	//   ....[23]....
        /*0100*/ 	.word	0xffffffff


	//   ....[24]....
        /*0104*/ 	.word	0xffffffff


	//   ....[25]....
        /*0108*/ 	.word	0xffffffff


	//   ....[26]....
        /*010c*/ 	.word	0xffffffff


	//   ....[27]....
        /*0110*/ 	.word	0xffffffff


	//   ....[28]....
        /*0114*/ 	.word	0xffffffff


	//   ....[29]....
        /*0118*/ 	.word	0xffffffff


	//   ....[30]....
        /*011c*/ 	.word	0xffffffff


	//   ....[31]....
        /*0120*/ 	.word	0xffffffff


	//   ....[32]....
        /*0124*/ 	.word	0xffffffff


	//   ....[33]....
        /*0128*/ 	.word	0xffffffff


	//----- nvinfo : EIATTR_COOP_GROUP_INSTR_OFFSETS
	.align		4
.L_27:
        /*012c*/ 	.byte	0x04, 0x28
        /*012e*/ 	.short	(.L_29 - .L_28)


	//   ....[0]....
.L_28:
        /*0130*/ 	.word	0x00000750


	//   ....[1]....
        /*0134*/ 	.word	0x00000790


	//   ....[2]....
        /*0138*/ 	.word	0x00000800


	//   ....[3]....
        /*013c*/ 	.word	0x00000820


	//   ....[4]....
        /*0140*/ 	.word	0x00000880


	//   ....[5]....
        /*0144*/ 	.word	0x000008b0


	//   ....[6]....
        /*0148*/ 	.word	0x00000900


	//   ....[7]....
        /*014c*/ 	.word	0x00000910


	//   ....[8]....
        /*0150*/ 	.word	0x00000970


	//   ....[9]....
        /*0154*/ 	.word	0x000009c0


	//   ....[10]....
        /*0158*/ 	.word	0x00000a00


	//   ....[11]....
        /*015c*/ 	.word	0x00000a10


	//   ....[12]....
        /*0160*/ 	.word	0x00000a70


	//   ....[13]....
        /*0164*/ 	.word	0x00000ac0


	//   ....[14]....
        /*0168*/ 	.word	0x00000b30


	//   ....[15]....
        /*016c*/ 	.word	0x00000b70


	//   ....[16]....
        /*0170*/ 	.word	0x00000cb0


	//   ....[17]....
        /*0174*/ 	.word	0x00001090


	//   ....[18]....
        /*0178*/ 	.word	0x00001100


	//   ....[19]....
        /*017c*/ 	.word	0x00001120


	//   ....[20]....
        /*0180*/ 	.word	0x000011a0


	//   ....[21]....
        /*0184*/ 	.word	0x000011c0


	//   ....[22]....
        /*0188*/ 	.word	0x000011e0


	//   ....[23]....
        /*018c*/ 	.word	0x000011f0


	//   ....[24]....
        /*0190*/ 	.word	0x00001220


	//   ....[25]....
        /*0194*/ 	.word	0x00001240


	//   ....[26]....
        /*0198*/ 	.word	0x00001260


	//   ....[27]....
        /*019c*/ 	.word	0x00001270


	//   ....[28]....
        /*01a0*/ 	.word	0x000012b0


	//   ....[29]....
        /*01a4*/ 	.word	0x000012d0


	//   ....[30]....
        /*01a8*/ 	.word	0x000012e0


	//   ....[31]....
        /*01ac*/ 	.word	0x000012f0


	//   ....[32]....
        /*01b0*/ 	.word	0x00001320


	//   ....[33]....
        /*01b4*/ 	.word	0x000013f0


	//----- nvinfo : EIATTR_EXIT_INSTR_OFFSETS
	.align		4
.L_29:
        /*01b8*/ 	.byte	0x04, 0x1c
        /*01ba*/ 	.short	(.L_31 - .L_30)


	//   ....[0]....
.L_30:
        /*01bc*/ 	.word	0x000014f0


	//   ....[1]....
        /*01c0*/ 	.word	0x00001530


	//----- nvinfo : EIATTR_REQNTID
	.align		4
.L_31:
        /*01c4*/ 	.byte	0x04, 0x10
        /*01c6*/ 	.short	(.L_33 - .L_32)
.L_32:
        /*01c8*/ 	.word	0x00000040
        /*01cc*/ 	.word	0x00000001
        /*01d0*/ 	.word	0x00000001
.L_33:


//--------------------- .nv.callgraph             --------------------------
	.section	.nv.callgraph,"",@"SHT_CUDA_CALLGRAPH"
	.align	4
	.sectionentsize	8
	.align		4
        /*0000*/ 	.word	0x00000000
	.align		4
        /*0004*/ 	.word	0xffffffff
	.align		4
        /*0008*/ 	.word	0x00000000
	.align		4
        /*000c*/ 	.word	0xfffffffe
	.align		4
        /*0010*/ 	.word	0x00000000
	.align		4
        /*0014*/ 	.word	0xfffffffd
	.align		4
        /*0018*/ 	.word	0x00000000
	.align		4
        /*001c*/ 	.word	0xfffffffc


//--------------------- .nv.rel.action            --------------------------
	.section	.nv.rel.action,"",@"SHT_CUDA_RELOCINFO"
	.align	8
	.sectionentsize	8
        /*0000*/ 	.byte	0x73, 0x00, 0x00, 0x00, 0x00, 0x00, 0x00, 0x00, 0x00, 0x00, 0x00, 0x11, 0x25, 0x00, 0x05, 0x36


//--------------------- .nv.constant0.triton_per_fused_add_3 --------------------------
	.section	.nv.constant0.triton_per_fused_add_3,"a",@progbits
	.sectionflags	@""
	.align	4
.nv.constant0.triton_per_fused_add_3:
	.zero		408


//--------------------- .text.triton_per_fused_add_3 --------------------------
	.section	.text.triton_per_fused_add_3,"ax",@progbits
	.sectionflags	@"SHF_BARRIERS=1"
	.sectioninfo	@"SHI_REGISTERS=32"
	.align	128
        .global         triton_per_fused_add_3
        .type           triton_per_fused_add_3,@function
        .size           triton_per_fused_add_3,(.L_x_1 - triton_per_fused_add_3)
        .other          triton_per_fused_add_3,@"STO_CUDA_ENTRY STV_DEFAULT"
triton_per_fused_add_3:
.text.triton_per_fused_add_3:
[----:B------:R-:W-:Y:S02]  /*0000*/  IMAD.MOV.U32 R1, RZ, RZ, c[0x0][0x28] ;  /* 0x00000a00ff017624 */ /* 0x000fe400078e00ff */
[----:B------:R-:W0:Y:S01]  /*0010*/  S2R R0, SR_CTAID.X ;  /* 0x0000000000007919 */ /* 0x000e220000002500 */
[----:B------:R-:W-:Y:S01]  /*0020*/  IMAD.MOV.U32 R18, RZ, RZ, 0x4 ;  /* 0x00000004ff127424 */ /* 0x000fe200078e00ff */
[----:B------:R-:W-:Y:S01]  /*0030*/  CS2R R10, SRZ ;  /* 0x00000000000a7805 */ /* 0x000fe2000001ff00 */
[----:B------:R-:W-:Y:S01]  /*0040*/  CS2R R14, SRZ ;  /* 0x00000000000e7805 */ /* 0x000fe2000001ff00 */
[----:B------:R-:W1:Y:S04]  /*0050*/  S2R R3, SR_CTAID.Y ;  /* 0x0000000000037919 */ /* 0x000e680000002600 */
[----:B------:R-:W2:Y:S01]  /*0060*/  S2R R2, SR_TID.X ;  /* 0x0000000000027919 */ /* 0x000ea20000002100 */
[----:B0-----:R-:W-:-:S04]  /*0070*/  ISETP.GE.U32.AND P0, PT, R0, 0x40, PT ;  /* 0x000000400000780c */ /* 0x001fc80003f06070 */
[C---:B-1----:R-:W-:Y:S01]  /*0080*/  ISETP.EQ.AND P0, PT, R3.reuse, RZ, !P0 ;  /* 0x000000ff0300720c */ /* 0x042fe20004702270 */
[----:B------:R-:W-:Y:S02]  /*0090*/  IMAD.SHL.U32 R17, R3, 0x8, RZ ;  /* 0x0000000803117824 */ /* 0x000fe400078e00ff */
[----:B--2---:R-:W-:Y:S01]  /*00a0*/  IMAD.SHL.U32 R20, R2, 0x4, RZ ;  /* 0x0000000402147824 */ /* 0x004fe200078e00ff */
[----:B------:R-:W-:-:S04]  /*00b0*/  SHF.R.U32.HI R26, RZ, 0x4, R2 ;  /* 0x00000004ff1a7819 */ /* 0x000fc80000011602 */
[----:B------:R-:W-:Y:S02]  /*00c0*/  LOP3.LUT R9, R20, 0x3c, RZ, 0xc0, !PT ;  /* 0x0000003c14097812 */ /* 0x000fe400078ec0ff */
[----:B------:R-:W-:-:S03]  /*00d0*/  SGXT.U32 R26, R26, 0x2 ;  /* 0x000000021a1a781a */ /* 0x000fc60000000000 */
[----:B------:R-:W-:Y:S02]  /*00e0*/  @P0 IMAD.MOV.U32 R4, RZ, RZ, 0x0 ;  /* 0x00000000ff040424 */ /* 0x000fe400078e00ff */
[----:B------:R-:W-:Y:S01]  /*00f0*/  @P0 IMAD.MOV.U32 R5, RZ, RZ, 0x14f00000 ;  /* 0x14f00000ff050424 */ /* 0x000fe200078e00ff */
[----:B------:R-:W-:Y:S01]  /*0100*/  LOP3.LUT R8, R26, R17, RZ, 0xfc, !PT ;  /* 0x000000111a087212 */ /* 0x000fe200078efcff */
[----:B------:R0:W1:Y:S01]  /*0110*/  @P0 R2UR UR4, R4 ;  /* 0x00000000040403c2 */ /* 0x00006200000e0000 */
[----:B------:R-:W-:Y:S02]  /*0120*/  @P0 IMAD.MOV.U32 R6, RZ, RZ, 0x0 ;  /* 0x00000000ff060424 */ /* 0x000fe400078e00ff */
[----:B------:R-:W-:Y:S02]  /*0130*/  @P0 IMAD.MOV.U32 R7, RZ, RZ, 0x14f00000 ;  /* 0x14f00000ff070424 */ /* 0x000fe400078e00ff */
[----:B------:R-:W-:-:S03]  /*0140*/  IMAD R9, R0, 0x40, R9 ;  /* 0x0000004000097824 */ /* 0x000fc600078e0209 */
[----:B------:R0:W1:Y:S01]  /*0150*/  @P0 R2UR UR5, R5 ;  /* 0x00000000050503c2 */ /* 0x00006200000e0000 */
[----:B------:R-:W-:Y:S02]  /*0160*/  IMAD R13, R8, 0x1000, R9 ;  /* 0x00001000080d7824 */ /* 0x000fe400078e0209 */
[----:B------:R-:W-:-:S03]  /*0170*/  CS2R R8, SRZ ;  /* 0x0000000000087805 */ /* 0x000fc6000001ff00 */
[C---:B------:R-:W-:Y:S02]  /*0180*/  IADD3 R21, R13.reuse, 0x4000, RZ ;  /* 0x000040000d157810 */ /* 0x040fe40007ffe0ff */
[----:B------:R2:W3:Y:S01]  /*0190*/  @P0 R2UR UR6, R6 ;  /* 0x00000000060603c2 */ /* 0x0004e200000e0000 */
[----:B0-----:R-:W-:Y:S02]  /*01a0*/  IMAD.WIDE R4, R13, R18, c[0x0][0x160] ;  /* 0x000058000d047625 */ /* 0x001fe400078e0212 */
[----:B------:R-:W-:-:S05]  /*01b0*/  CS2R R12, SRZ ;  /* 0x00000000000c7805 */ /* 0x000fca000001ff00 */
[----:B------:R2:W3:Y:S02]  /*01c0*/  @P0 R2UR UR7, R7 ;  /* 0x00000000070703c2 */ /* 0x0004e400000e0000 */
[----:B--2---:R-:W-:Y:S01]  /*01d0*/  IMAD.WIDE R6, R21, R18, c[0x0][0x160] ;  /* 0x0000580015067625 */ /* 0x004fe200078e0212 */
[----:B-1----:R0:W2:Y:S04]  /*01e0*/  @P0 LDG.E.EL.128 R8, desc[UR4][R4.64] ;  /* 0x0000000404080981 */ /* 0x0020a8200c2e1d00 */
[----:B---3--:R1:W3:Y:S01]  /*01f0*/  @P0 LDG.E.EL.128 R12, desc[UR6][R6.64] ;  /* 0x00000006060c0981 */ /* 0x0082e2200c2e1d00 */
[----:B------:R-:W-:Y:S01]  /*0200*/  IMAD.SHL.U32 R21, R2, 0x20, RZ ;  /* 0x0000002002157824 */ /* 0x000fe200078e00ff */
[----:B------:R-:W-:Y:S01]  /*0210*/  LOP3.LUT R28, R20, 0xf8, RZ, 0xc0, !PT ;  /* 0x000000f8141c7812 */ /* 0x000fe200078ec0ff */
[----:B------:R-:W-:-:S02]  /*0220*/  @P0 IMAD.MOV.U32 R23, RZ, RZ, 0x14f00000 ;  /* 0x14f00000ff170424 */ /* 0x000fc400078e00ff */
[----:B------:R-:W-:Y:S01]  /*0230*/  @P0 IMAD.MOV.U32 R24, RZ, RZ, 0x0 ;  /* 0x00000000ff180424 */ /* 0x000fe200078e00ff */
[----:B------:R-:W-:Y:S01]  /*0240*/  LOP3.LUT R27, R21, 0x1e0, RZ, 0xc0, !PT ;  /* 0x000001e0151b7812 */ /* 0x000fe200078ec0ff */
[----:B------:R4:W5:Y:S01]  /*0250*/  @P0 R2UR UR5, R23 ;  /* 0x00000000170503c2 */ /* 0x00096200000e0000 */
[----:B------:R-:W-:Y:S01]  /*0260*/  LOP3.LUT R21, R17, 0x4, R20, 0xf8, !PT ;  /* 0x0000000411157812 */ /* 0x000fe200078ef814 */
[----:B------:R-:W-:Y:S01]  /*0270*/  @P0 IMAD.MOV.U32 R25, RZ, RZ, 0x14f00000 ;  /* 0x14f00000ff190424 */ /* 0x000fe200078e00ff */
[C---:B0-----:R-:W-:Y:S01]  /*0280*/  LOP3.LUT R4, R27.reuse, 0x8, RZ, 0xfc, !PT ;  /* 0x000000081b047812 */ /* 0x041fe200078efcff */
[----:B------:R-:W-:Y:S01]  /*0290*/  @P0 IMAD.MOV.U32 R22, RZ, RZ, 0x0 ;  /* 0x00000000ff160424 */ /* 0x000fe200078e00ff */
[C---:B------:R-:W-:Y:S01]  /*02a0*/  LOP3.LUT R26, R27.reuse, R26, RZ, 0xfc, !PT ;  /* 0x0000001a1b1a7212 */ /* 0x040fe200078efcff */
[----:B------:R-:W-:Y:S01]  /*02b0*/  IMAD R29, R0, 0x200, R21 ;  /* 0x00000200001d7824 */ /* 0x000fe200078e0215 */
[----:B------:R-:W-:Y:S01]  /*02c0*/  SHF.R.U32.HI R5, RZ, 0x1, R27 ;  /* 0x00000001ff057819 */ /* 0x000fe2000001161b */
[----:B------:R0:W2:Y:S01]  /*02d0*/  @P0 R2UR UR6, R24 ;  /* 0x00000000180603c2 */ /* 0x0000a200000e0000 */
[C---:B-1----:R-:W-:Y:S01]  /*02e0*/  LOP3.LUT R6, R27.reuse, 0x10, RZ, 0xfc, !PT ;  /* 0x000000101b067812 */ /* 0x042fe200078efcff */
[----:B------:R-:W-:Y:S01]  /*02f0*/  IMAD.IADD R29, R28, 0x1, R29 ;  /* 0x000000011c1d7824 */ /* 0x000fe200078e021d */
[----:B------:R-:W-:Y:S01]  /*0300*/  LOP3.LUT R27, R27, 0x18, RZ, 0xfc, !PT ;  /* 0x000000181b1b7812 */ /* 0x000fe200078efcff */
[----:B------:R-:W-:Y:S01]  /*0310*/  IMAD R21, R26, 0x4, R5 ;  /* 0x000000041a157824 */ /* 0x000fe200078e0205 */
[----:B------:R-:W-:-:S02]  /*0320*/  SHF.R.U32.HI R7, RZ, 0x1, R4 ;  /* 0x00000001ff077819 */ /* 0x000fc40000011604 */
[----:B----4-:R-:W-:Y:S01]  /*0330*/  SHF.R.U32.HI R23, RZ, 0x1, R6 ;  /* 0x00000001ff177819 */ /* 0x010fe20000011606 */
[----:B------:R1:W4:Y:S01]  /*0340*/  @P0 R2UR UR7, R25 ;  /* 0x00000000190703c2 */ /* 0x00032200000e0000 */
[----:B------:R-:W-:Y:S01]  /*0350*/  SHF.R.U32.HI R27, RZ, 0x1, R27 ;  /* 0x00000001ff1b7819 */ /* 0x000fe2000001161b */
[C---:B0-----:R-:W-:Y:S01]  /*0360*/  IMAD R24, R26.reuse, 0x4, R7 ;  /* 0x000000041a187824 */ /* 0x041fe200078e0207 */
[----:B------:R-:W-:Y:S01]  /*0370*/  CS2R R4, SRZ ;  /* 0x0000000000047805 */ /* 0x000fe2000001ff00 */
[----:B------:R-:W-:Y:S01]  /*0380*/  CS2R R6, SRZ ;  /* 0x0000000000067805 */ /* 0x000fe2000001ff00 */
[----:B-1----:R-:W-:-:S03]  /*0390*/  IMAD R25, R26, 0x4, R23 ;  /* 0x000000041a197824 */ /* 0x002fc600078e0217 */
[----:B------:R0:W5:Y:S01]  /*03a0*/  @P0 R2UR UR4, R22 ;  /* 0x00000000160403c2 */ /* 0x00016200000e0000 */
[----:B------:R-:W-:Y:S02]  /*03b0*/  IMAD R26, R26, 0x4, R27 ;  /* 0x000000041a1a7824 */ /* 0x000fe400078e021b */
[CC--:B0-----:R-:W-:Y:S01]  /*03c0*/  IMAD.WIDE R22, R29.reuse, R18.reuse, c[0x0][0x168] ;  /* 0x00005a001d167625 */ /* 0x0c1fe200078e0212 */
[----:B------:R-:W-:Y:S01]  /*03d0*/  IADD3 R29, R29, 0x100, RZ ;  /* 0x000001001d1d7810 */ /* 0x000fe20007ffe0ff */
[----:B--2---:R-:W-:Y:S04]  /*03e0*/  STS [R21], R8 ;  /* 0x0000000815007388 */ /* 0x004fe80000000800 */
[----:B------:R0:W-:Y:S04]  /*03f0*/  STS [R24+0x20], R9 ;  /* 0x0000200918007388 */ /* 0x0001e80000000800 */
[----:B------:R-:W-:Y:S04]  /*0400*/  STS [R25+0x40], R10 ;  /* 0x0000400a19007388 */ /* 0x000fe80000000800 */
[----:B------:R1:W-:Y:S04]  /*0410*/  STS [R26+0x60], R11 ;  /* 0x0000600b1a007388 */ /* 0x0003e80000000800 */
[----:B---3--:R-:W-:Y:S04]  /*0420*/  STS [R21+0x10], R12 ;  /* 0x0000100c15007388 */ /* 0x008fe80000000800 */
[----:B------:R2:W-:Y:S04]  /*0430*/  STS [R24+0x30], R13 ;  /* 0x0000300d18007388 */ /* 0x0005e80000000800 */
[----:B------:R3:W-:Y:S04]  /*0440*/  STS [R25+0x50], R14 ;  /* 0x0000500e19007388 */ /* 0x0007e80000000800 */
[----:B------:R3:W-:Y:S04]  /*0450*/  STS [R26+0x70], R15 ;  /* 0x0000700f1a007388 */ /* 0x0007e80000000800 */
[----:B------:R-:W-:Y:S01]  /*0460*/  BAR.SYNC.DEFER_BLOCKING 0x0 ;  /* 0x0000000000007b1d */ /* 0x000fe20000010000 */
[----:B0-----:R-:W-:Y:S01]  /*0470*/  CS2R R8, SRZ ;  /* 0x0000000000087805 */ /* 0x001fe2000001ff00 */
[----:B-1----:R-:W-:Y:S01]  /*0480*/  CS2R R10, SRZ ;  /* 0x00000000000a7805 */ /* 0x002fe2000001ff00 */
[----:B--2---:R-:W-:-:S03]  /*0490*/  IMAD.WIDE R12, R29, R18, c[0x0][0x168] ;  /* 0x00005a001d0c7625 */ /* 0x004fc600078e0212 */
[----:B-----5:R0:W2:Y:S04]  /*04a0*/  @P0 LDG.E.EL.128 R4, desc[UR4][R22.64] ;  /* 0x0000000416040981 */ /* 0x0200a8200c2e1d00 */
[----:B----4-:R1:W4:Y:S01]  /*04b0*/  @P0 LDG.E.EL.128 R8, desc[UR6][R12.64] ;  /* 0x000000060c080981 */ /* 0x010322200c2e1d00 */
[----:B------:R-:W-:Y:S01]  /*04c0*/  IMAD.SHL.U32 R21, R2, 0x2, RZ ;  /* 0x0000000202157824 */ /* 0x000fe200078e00ff */
[C---:B---3--:R-:W-:Y:S01]  /*04d0*/  LOP3.LUT R14, R20.reuse, 0xfc, RZ, 0xc0, !PT ;  /* 0x000000fc140e7812 */ /* 0x048fe200078ec0ff */
[----:B------:R-:W-:Y:S01]  /*04e0*/  ULDC.64 UR4, c[0x0][0x118] ;  /* 0x0000460000047ab9 */ /* 0x000fe20000000a00 */
[----:B------:R-:W-:Y:S02]  /*04f0*/  LOP3.LUT R20, R20, 0x4, RZ, 0xc0, !PT ;  /* 0x0000000414147812 */ /* 0x000fe400078ec0ff */
[----:B------:R-:W-:-:S02]  /*0500*/  LOP3.LUT R21, R21, 0x7c, RZ, 0xc0, !PT ;  /* 0x0000007c15157812 */ /* 0x000fc400078ec0ff */
[C---:B------:R-:W-:Y:S02]  /*0510*/  LOP3.LUT R15, R14.reuse, 0x100, RZ, 0xfc, !PT ;  /* 0x000001000e0f7812 */ /* 0x040fe400078efcff */
[----:B------:R-:W-:Y:S01]  /*0520*/  LOP3.LUT R17, R17, 0x7, R2, 0xf8, !PT ;  /* 0x0000000711117812 */ /* 0x000fe200078ef802 */
[----:B------:R-:W-:Y:S01]  /*0530*/  IMAD R21, R14, 0x4, R21 ;  /* 0x000000040e157824 */ /* 0x000fe200078e0215 */
[----:B------:R-:W-:-:S03]  /*0540*/  SHF.R.U32.HI R15, RZ, 0x1, R15 ;  /* 0x00000001ff0f7819 */ /* 0x000fc6000001160f */
[----:B------:R-:W-:Y:S01]  /*0550*/  IMAD R17, R17, 0x40, R0 ;  /* 0x0000004011117824 */ /* 0x000fe200078e0200 */
[----:B------:R-:W-:Y:S01]  /*0560*/  LOP3.LUT R15, R15, 0xfc, RZ, 0xc0, !PT ;  /* 0x000000fc0f0f7812 */ /* 0x000fe200078ec0ff */
[----:B------:R-:W2:Y:S04]  /*0570*/  LDS R24, [R21+0x4] ;  /* 0x0000040015187984 */ /* 0x000ea80000000800 */
[----:B------:R-:W-:Y:S01]  /*0580*/  IMAD R15, R14, 0x4, R15 ;  /* 0x000000040e0f7824 */ /* 0x000fe200078e020f */
[----:B------:R-:W3:Y:S04]  /*0590*/  LDS R27, [R21] ;  /* 0x00000000151b7984 */ /* 0x000ee80000000800 */
[----:B-1----:R-:W-:Y:S04]  /*05a0*/  LDS R12, [R15+0x404] ;  /* 0x000404000f0c7984 */ /* 0x002fe80000000800 */
[----:B------:R-:W-:Y:S04]  /*05b0*/  LDS R13, [R15+0x400] ;  /* 0x000400000f0d7984 */ /* 0x000fe80000000800 */
[----:B------:R-:W1:Y:S04]  /*05c0*/  LDS R25, [R21+0x8] ;  /* 0x0000080015197984 */ /* 0x000e680000000800 */
[----:B------:R-:W5:Y:S04]  /*05d0*/  LDS R26, [R21+0xc] ;  /* 0x00000c00151a7984 */ /* 0x000f680000000800 */
[----:B0-----:R-:W0:Y:S04]  /*05e0*/  LDS R23, [R15+0x408] ;  /* 0x000408000f177984 */ /* 0x001e280000000800 */
[----:B------:R-:W0:Y:S04]  /*05f0*/  LDS R22, [R15+0x40c] ;  /* 0x00040c000f167984 */ /* 0x000e280000000800 */
[----:B------:R-:W-:Y:S01]  /*0600*/  BAR.SYNC.DEFER_BLOCKING 0x0 ;  /* 0x0000000000007b1d */ /* 0x000fe20000010000 */
[----:B--2---:R-:W-:Y:S01]  /*0610*/  FADD R5, R24, R5 ;  /* 0x0000000518057221 */ /* 0x004fe20000000000 */
[----:B---3--:R-:W-:Y:S01]  /*0620*/  FADD R4, R27, R4 ;  /* 0x000000041b047221 */ /* 0x008fe20000000000 */
[----:B-1----:R-:W-:Y:S01]  /*0630*/  FADD R6, R25, R6 ;  /* 0x0000000619067221 */ /* 0x002fe20000000000 */
[----:B-----5:R-:W-:Y:S01]  /*0640*/  FADD R7, R26, R7 ;  /* 0x000000071a077221 */ /* 0x020fe20000000000 */
[----:B----4-:R-:W-:Y:S01]  /*0650*/  FADD R9, R12, R9 ;  /* 0x000000090c097221 */ /* 0x010fe20000000000 */
[----:B------:R-:W-:Y:S01]  /*0660*/  FSEL R24, R5, -INF , P0 ;  /* 0xff80000005187808 */ /* 0x000fe20000000000 */
[----:B------:R-:W-:Y:S01]  /*0670*/  FADD R14, R13, R8 ;  /* 0x000000080d0e7221 */ /* 0x000fe20000000000 */
[----:B------:R-:W-:Y:S01]  /*0680*/  FSEL R27, R4, -INF , P0 ;  /* 0xff800000041b7808 */ /* 0x000fe20000000000 */
[----:B0-----:R-:W-:Y:S01]  /*0690*/  FADD R10, R23, R10 ;  /* 0x0000000a170a7221 */ /* 0x001fe20000000000 */
[----:B------:R-:W-:Y:S01]  /*06a0*/  FSETP.NAN.AND P3, PT, R24, R24, PT ;  /* 0x000000181800720b */ /* 0x000fe20003f68000 */
[----:B------:R-:W-:Y:S01]  /*06b0*/  FADD R11, R22, R11 ;  /* 0x0000000b160b7221 */ /* 0x000fe20000000000 */
[----:B------:R-:W-:-:S02]  /*06c0*/  FSEL R29, R9, -INF , P0 ;  /* 0xff800000091d7808 */ /* 0x000fc40000000000 */
[----:B------:R-:W-:Y:S02]  /*06d0*/  FSETP.NAN.AND P1, PT, R27, R27, PT ;  /* 0x0000001b1b00720b */ /* 0x000fe40003f28000 */
[-C--:B------:R-:W-:Y:S02]  /*06e0*/  FSETP.GT.AND P2, PT, R24, R29.reuse, PT ;  /* 0x0000001d1800720b */ /* 0x080fe40003f44000 */
[----:B------:R-:W-:Y:S02]  /*06f0*/  FSEL R12, R14, -INF , P0 ;  /* 0xff8000000e0c7808 */ /* 0x000fe40000000000 */
[----:B------:R-:W-:Y:S02]  /*0700*/  FSEL R8, R6, -INF , P0 ;  /* 0xff80000006087808 */ /* 0x000fe40000000000 */
[----:B------:R-:W-:Y:S02]  /*0710*/  FSEL R13, R10, -INF , P0 ;  /* 0xff8000000a0d7808 */ /* 0x000fe40000000000 */
[----:B------:R-:W-:-:S02]  /*0720*/  @!P3 FSEL R24, R24, R29, P2 ;  /* 0x0000001d1818b208 */ /* 0x000fc40001000000 */
[C---:B------:R-:W-:Y:S02]  /*0730*/  FSETP.GT.AND P2, PT, R27.reuse, R12, PT ;  /* 0x0000000c1b00720b */ /* 0x040fe40003f44000 */
[----:B------:R-:W-:Y:S01]  /*0740*/  FSETP.NAN.AND P3, PT, R8, R8, PT ;  /* 0x000000080800720b */ /* 0x000fe20003f68000 */
[----:B------:R-:W0:Y:S01]  /*0750*/  SHFL.BFLY PT, R21, R24, 0x10, 0x1f ;  /* 0x0e001f0018157f89 */ /* 0x000e2200000e0000 */
[----:B------:R-:W-:Y:S02]  /*0760*/  @!P1 FSEL R27, R27, R12, P2 ;  /* 0x0000000c1b1b9208 */ /* 0x000fe40001000000 */
[----:B------:R-:W-:Y:S02]  /*0770*/  FSEL R12, R7, -INF , P0 ;  /* 0xff800000070c7808 */ /* 0x000fe40000000000 */
[----:B------:R-:W-:Y:S01]  /*0780*/  FSEL R15, R11, -INF , P0 ;  /* 0xff8000000b0f7808 */ /* 0x000fe20000000000 */
[----:B------:R-:W1:Y:S01]  /*0790*/  SHFL.BFLY PT, R22, R27, 0x10, 0x1f ;  /* 0x0e001f001b167f89 */ /* 0x000e6200000e0000 */
[----:B------:R-:W-:-:S02]  /*07a0*/  FSETP.NAN.AND P4, PT, R12, R12, PT ;  /* 0x0000000c0c00720b */ /* 0x000fc40003f88000 */
[----:B------:R-:W-:Y:S02]  /*07b0*/  FSETP.GT.AND P2, PT, R8, R13, PT ;  /* 0x0000000d0800720b */ /* 0x000fe40003f44000 */
[----:B------:R-:W-:Y:S02]  /*07c0*/  FSETP.GT.AND P1, PT, R12, R15, PT ;  /* 0x0000000f0c00720b */ /* 0x000fe40003f24000 */
[----:B------:R-:W-:Y:S02]  /*07d0*/  @!P3 FSEL R8, R8, R13, P2 ;  /* 0x0000000d0808b208 */ /* 0x000fe40001000000 */
[----:B------:R-:W-:-:S05]  /*07e0*/  FSETP.NAN.AND P3, PT, R24, R24, PT ;  /* 0x000000181800720b */ /* 0x000fca0003f68000 */
[----:B------:R-:W-:Y:S02]  /*07f0*/  @!P4 FSEL R12, R12, R15, P1 ;  /* 0x0000000f0c0cc208 */ /* 0x000fe40000800000 */
[----:B------:R-:W2:Y:S01]  /*0800*/  SHFL.BFLY PT, R15, R8, 0x10, 0x1f ;  /* 0x0e001f00080f7f89 */ /* 0x000ea200000e0000 */
[----:B0-----:R-:W-:-:S03]  /*0810*/  FSETP.GT.AND P2, PT, R24, R21, PT ;  /* 0x000000151800720b */ /* 0x001fc60003f44000 */
[----:B------:R-:W0:Y:S01]  /*0820*/  SHFL.BFLY PT, R23, R12, 0x10, 0x1f ;  /* 0x0e001f000c177f89 */ /* 0x000e2200000e0000 */
[----:B------:R-:W-:Y:S02]  /*0830*/  FSETP.NAN.AND P4, PT, R12, R12, PT ;  /* 0x0000000c0c00720b */ /* 0x000fe40003f88000 */
[----:B-1----:R-:W-:-:S07]  /*0840*/  FSETP.GT.AND P1, PT, R27, R22, PT ;  /* 0x000000161b00720b */ /* 0x002fce0003f24000 */
[----:B------:R-:W-:Y:S02]  /*0850*/  @!P2 FSEL R24, R24, R21, P3 ;  /* 0x000000151818a208 */ /* 0x000fe40001800000 */
[C---:B------:R-:W-:Y:S02]  /*0860*/  FSETP.NAN.AND P3, PT, R8.reuse, R8, PT ;  /* 0x000000080800720b */ /* 0x040fe40003f68000 */
[C---:B------:R-:W-:Y:S01]  /*0870*/  FSETP.NAN.AND P2, PT, R27.reuse, R27, PT ;  /* 0x0000001b1b00720b */ /* 0x040fe20003f48000 */
[----:B------:R-:W1:Y:S03]  /*0880*/  SHFL.BFLY PT, R13, R24, 0x8, 0x1f ;  /* 0x0d001f00180d7f89 */ /* 0x000e6600000e0000 */
[----:B------:R-:W-:Y:S02]  /*0890*/  @!P1 FSEL R27, R27, R22, P2 ;  /* 0x000000161b1b9208 */ /* 0x000fe40001000000 */
[----:B--2---:R-:W-:-:S03]  /*08a0*/  FSETP.GT.AND P1, PT, R8, R15, PT ;  /* 0x0000000f0800720b */ /* 0x004fc60003f24000 */
[----:B------:R-:W2:Y:S01]  /*08b0*/  SHFL.BFLY PT, R22, R27, 0x8, 0x1f ;  /* 0x0d001f001b167f89 */ /* 0x000ea200000e0000 */
[----:B0-----:R-:W-:Y:S02]  /*08c0*/  FSETP.GT.AND P2, PT, R12, R23, PT ;  /* 0x000000170c00720b */ /* 0x001fe40003f44000 */
[----:B------:R-:W-:Y:S02]  /*08d0*/  @!P3 FSEL R8, R8, R15, P1 ;  /* 0x0000000f0808b208 */ /* 0x000fe40000800000 */
[----:B------:R-:W-:Y:S02]  /*08e0*/  @!P4 FSEL R12, R12, R23, P2 ;  /* 0x000000170c0cc208 */ /* 0x000fe40001000000 */
[C---:B------:R-:W-:Y:S01]  /*08f0*/  FSETP.NAN.AND P3, PT, R24.reuse, R24, PT ;  /* 0x000000181800720b */ /* 0x040fe20003f68000 */
[----:B------:R-:W0:Y:S04]  /*0900*/  SHFL.BFLY PT, R15, R8, 0x8, 0x1f ;  /* 0x0d001f00080f7f89 */ /* 0x000e2800000e0000 */
[----:B------:R-:W3:Y:S01]  /*0910*/  SHFL.BFLY PT, R21, R12, 0x8, 0x1f ;  /* 0x0d001f000c157f89 */ /* 0x000ee200000e0000 */
[----:B-1----:R-:W-:-:S02]  /*0920*/  FSETP.GT.AND P2, PT, R24, R13, PT ;  /* 0x0000000d1800720b */ /* 0x002fc40003f44000 */
[----:B--2---:R-:W-:-:S11]  /*0930*/  FSETP.GT.AND P1, PT, R27, R22, PT ;  /* 0x000000161b00720b */ /* 0x004fd60003f24000 */
[----:B------:R-:W-:Y:S02]  /*0940*/  @!P2 FSEL R24, R24, R13, P3 ;  /* 0x0000000d1818a208 */ /* 0x000fe40001800000 */
[C---:B------:R-:W-:Y:S02]  /*0950*/  FSETP.NAN.AND P2, PT, R27.reuse, R27, PT ;  /* 0x0000001b1b00720b */ /* 0x040fe40003f48000 */
[----:B0-----:R-:W-:Y:S01]  /*0960*/  FSETP.GT.AND P3, PT, R8, R15, PT ;  /* 0x0000000f0800720b */ /* 0x001fe20003f64000 */
[----:B------:R-:W0:Y:S01]  /*0970*/  SHFL.BFLY PT, R13, R24, 0x4, 0x1f ;  /* 0x0c801f00180d7f89 */ /* 0x000e2200000e0000 */
[----:B---3--:R-:W-:Y:S02]  /*0980*/  FSETP.GT.AND P4, PT, R12, R21, PT ;  /* 0x000000150c00720b */ /* 0x008fe40003f84000 */
[----:B------:R-:W-:Y:S02]  /*0990*/  @!P1 FSEL R27, R27, R22, P2 ;  /* 0x000000161b1b9208 */ /* 0x000fe40001000000 */
[----:B------:R-:W-:-:S02]  /*09a0*/  FSETP.NAN.AND P1, PT, R8, R8, PT ;  /* 0x000000080800720b */ /* 0x000fc40003f28000 */
[----:B------:R-:W-:Y:S01]  /*09b0*/  FSETP.NAN.AND P2, PT, R12, R12, PT ;  /* 0x0000000c0c00720b */ /* 0x000fe20003f48000 */
[----:B------:R-:W1:Y:S04]  /*09c0*/  SHFL.BFLY PT, R22, R27, 0x4, 0x1f ;  /* 0x0c801f001b167f89 */ /* 0x000e6800000e0000 */
[----:B------:R-:W-:Y:S02]  /*09d0*/  @!P3 FSEL R8, R8, R15, P1 ;  /* 0x0000000f0808b208 */ /* 0x000fe40000800000 */
[----:B------:R-:W-:Y:S02]  /*09e0*/  FSETP.NAN.AND P3, PT, R24, R24, PT ;  /* 0x000000181800720b */ /* 0x000fe40003f68000 */
[----:B------:R-:W-:Y:S01]  /*09f0*/  @!P4 FSEL R12, R12, R21, P2 ;  /* 0x000000150c0cc208 */ /* 0x000fe20001000000 */
[----:B------:R-:W2:Y:S04]  /*0a00*/  SHFL.BFLY PT, R15, R8, 0x4, 0x1f ;  /* 0x0c801f00080f7f89 */ /* 0x000ea800000e0000 */
[----:B------:R-:W3:Y:S01]  /*0a10*/  SHFL.BFLY PT, R21, R12, 0x4, 0x1f ;  /* 0x0c801f000c157f89 */ /* 0x000ee200000e0000 */
[----:B0-----:R-:W-:-:S02]  /*0a20*/  FSETP.GT.AND P2, PT, R24, R13, PT ;  /* 0x0000000d1800720b */ /* 0x001fc40003f44000 */
[----:B-1----:R-:W-:-:S11]  /*0a30*/  FSETP.GT.AND P1, PT, R27, R22, PT ;  /* 0x000000161b00720b */ /* 0x002fd60003f24000 */
[----:B------:R-:W-:Y:S02]  /*0a40*/  @!P2 FSEL R24, R24, R13, P3 ;  /* 0x0000000d1818a208 */ /* 0x000fe40001800000 */
[C---:B------:R-:W-:Y:S02]  /*0a50*/  FSETP.NAN.AND P2, PT, R27.reuse, R27, PT ;  /* 0x0000001b1b00720b */ /* 0x040fe40003f48000 */
[----:B--2---:R-:W-:Y:S01]  /*0a60*/  FSETP.GT.AND P3, PT, R8, R15, PT ;  /* 0x0000000f0800720b */ /* 0x004fe20003f64000 */
        /* <DEDUP_REMOVED lines=9> */
[----:B------:R-:W-:Y:S01]  /*0b00*/  IMAD.MOV.U32 R13, RZ, RZ, R8 ;  /* 0x000000ffff0d7224 */ /* 0x000fe200078e0008 */
[----:B------:R-:W-:-:S02]  /*0b10*/  SHF.R.U32.HI R8, RZ, 0x3, R2 ;  /* 0x00000003ff087819 */ /* 0x000fc40000011602 */
[----:B------:R-:W-:Y:S01]  /*0b20*/  FSETP.NAN.AND P6, PT, R12, R12, PT ;  /* 0x0000000c0c00720b */ /* 0x000fe20003fc8000 */
[----:B------:R-:W2:Y:S01]  /*0b30*/  SHFL.BFLY PT, R21, R12, 0x2, 0x1f ;  /* 0x0c401f000c157f89 */ /* 0x000ea200000e0000 */
[----:B------:R-:W-:Y:S01]  /*0b40*/  LOP3.LUT R15, R8, 0x4, RZ, 0xc0, !PT ;  /* 0x00000004080f7812 */ /* 0x000fe200078ec0ff */
[----:B------:R-:W-:Y:S01]  /*0b50*/  IMAD.SHL.U32 R8, R20, 0x8, RZ ;  /* 0x0000000814087824 */ /* 0x000fe200078e00ff */
[----:B0-----:R-:W-:Y:S01]  /*0b60*/  FSETP.GT.AND P2, PT, R24, R23, PT ;  /* 0x000000171800720b */ /* 0x001fe20003f44000 */
[----:B------:R-:W0:Y:S02]  /*0b70*/  SHFL.BFLY PT, R26, R13, 0x2, 0x1f ;  /* 0x0c401f000d1a7f89 */ /* 0x000e2400000e0000 */
[----:B------:R-:W-:Y:S01]  /*0b80*/  IMAD.IADD R8, R8, 0x1, R15 ;  /* 0x0000000108087824 */ /* 0x000fe200078e020f */
[----:B-1----:R-:W-:-:S09]  /*0b90*/  FSETP.GT.AND P1, PT, R27, R22, PT ;  /* 0x000000161b00720b */ /* 0x002fd20003f24000 */
[----:B------:R-:W-:Y:S02]  /*0ba0*/  @!P2 SEL R24, R24, R23, P3 ;  /* 0x000000171818a207 */ /* 0x000fe40001800000 */
[C---:B------:R-:W-:Y:S02]  /*0bb0*/  FSETP.NAN.AND P2, PT, R27.reuse, R27, PT ;  /* 0x0000001b1b00720b */ /* 0x040fe40003f48000 */
[----:B------:R-:W-:Y:S02]  /*0bc0*/  LOP3.LUT P3, RZ, R2, 0x1e, RZ, 0xc0, !PT ;  /* 0x0000001e02ff7812 */ /* 0x000fe4000786c0ff */
[----:B--2---:R-:W-:Y:S02]  /*0bd0*/  FSETP.GT.AND P5, PT, R12, R21, PT ;  /* 0x000000150c00720b */ /* 0x004fe40003fa4000 */
[----:B------:R-:W-:Y:S02]  /*0be0*/  @!P1 SEL R27, R27, R22, P2 ;  /* 0x000000161b1b9207 */ /* 0x000fe40001000000 */
[----:B0-----:R-:W-:-:S02]  /*0bf0*/  FSETP.GT.AND P4, PT, R13, R26, PT ;  /* 0x0000001a0d00720b */ /* 0x001fc40003f84000 */
[----:B------:R-:W-:Y:S02]  /*0c00*/  FSETP.NAN.AND P1, PT, R13, R13, PT ;  /* 0x0000000d0d00720b */ /* 0x000fe40003f28000 */
[----:B------:R-:W-:-:S03]  /*0c10*/  ISETP.GE.U32.AND P2, PT, R2, 0x10, PT ;  /* 0x000000100200780c */ /* 0x000fc60003f46070 */
[----:B------:R-:W-:Y:S02]  /*0c20*/  @!P3 STS [R8], R27 ;  /* 0x0000001b0800b388 */ /* 0x000fe40000000800 */
[----:B------:R-:W-:Y:S02]  /*0c30*/  @!P5 SEL R12, R12, R21, P6 ;  /* 0x000000150c0cd207 */ /* 0x000fe40003000000 */
[----:B------:R-:W-:Y:S02]  /*0c40*/  @!P3 STS [R8+0x8], R24 ;  /* 0x000008180800b388 */ /* 0x000fe40000000800 */
[----:B------:R-:W-:Y:S02]  /*0c50*/  @!P4 SEL R13, R13, R26, P1 ;  /* 0x0000001a0d0dc207 */ /* 0x000fe40000800000 */
[----:B------:R-:W-:Y:S01]  /*0c60*/  @!P3 STS [R8+0x18], R12 ;  /* 0x0000180c0800b388 */ /* 0x000fe20000000800 */
[----:B------:R-:W-:-:S03]  /*0c70*/  LOP3.LUT P1, RZ, R2, 0x3f1, RZ, 0xc0, !PT ;  /* 0x000003f102ff7812 */ /* 0x000fc6000782c0ff */
[----:B------:R-:W-:Y:S04]  /*0c80*/  @!P3 STS [R8+0x10], R13 ;  /* 0x0000100d0800b388 */ /* 0x000fe80000000800 */
[----:B------:R-:W-:Y:S06]  /*0c90*/  BAR.SYNC.DEFER_BLOCKING 0x0 ;  /* 0x0000000000007b1d */ /* 0x000fec0000010000 */
[----:B------:R-:W0:Y:S04]  /*0ca0*/  @!P2 LDS R19, [R2.X4] ;  /* 0x000000000213a984 */ /* 0x000e280000004800 */
[----:B0-----:R-:W0:Y:S01]  /*0cb0*/  SHFL.BFLY PT, R22, R19, 0x1, 0x1f ;  /* 0x0c201f0013167f89 */ /* 0x001e2200000e0000 */
[----:B------:R-:W-:-:S02]  /*0cc0*/  FSETP.NAN.AND P5, PT, R19, R19, PT ;  /* 0x000000131300720b */ /* 0x000fc40003fa8000 */
[----:B0-----:R-:W-:-:S04]  /*0cd0*/  FSETP.GT.AND P4, PT, R19, R22, PT ;  /* 0x000000161300720b */ /* 0x001fc80003f84000 */
[----:B------:R-:W-:-:S04]  /*0ce0*/  SEL R22, R19, R22, P4 ;  /* 0x0000001613167207 */ /* 0x000fc80002000000 */
[----:B------:R-:W-:-:S05]  /*0cf0*/  SEL R21, R19, R22, P5 ;  /* 0x0000001613157207 */ /* 0x000fca0002800000 */
[----:B------:R-:W-:Y:S04]  /*0d00*/  @!P1 STS [R2.X4], R21 ;  /* 0x0000001502009388 */ /* 0x000fe80000004800 */
[----:B------:R-:W-:Y:S06]  /*0d10*/  BAR.SYNC.DEFER_BLOCKING 0x0 ;  /* 0x0000000000007b1d */ /* 0x000fec0000010000 */
[----:B------:R-:W0:Y:S04]  /*0d20*/  LDS R15, [R20.X8] ;  /* 0x00000000140f7984 */ /* 0x000e280000008800 */
[----:B------:R-:W1:Y:S04]  /*0d30*/  LDS R12, [R20.X8+0x8] ;  /* 0x00000800140c7984 */ /* 0x000e680000008800 */
[----:B------:R-:W2:Y:S01]  /*0d40*/  LDS R13, [R20.X8+0x10] ;  /* 0x00001000140d7984 */ /* 0x000ea20000008800 */
[--C-:B0-----:R-:W-:Y:S01]  /*0d50*/  FADD R4, R4, -R15.reuse ;  /* 0x8000000f04047221 */ /* 0x101fe20000000000 */
[----:B------:R-:W-:-:S03]  /*0d60*/  FADD R14, R14, -R15 ;  /* 0x8000000f0e0e7221 */ /* 0x000fc60000000000 */
[----:B------:R-:W-:Y:S01]  /*0d70*/  FMUL R19, R4, 1.4426950216293334961 ;  /* 0x3fb8aa3b04137820 */ /* 0x000fe20000400000 */
[----:B------:R-:W-:Y:S01]  /*0d80*/  FMUL R14, R14, 1.4426950216293334961 ;  /* 0x3fb8aa3b0e0e7820 */ /* 0x000fe20000400000 */
[----:B------:R-:W0:Y:S01]  /*0d90*/  LDS R4, [R20.X8+0x18] ;  /* 0x0000180014047984 */ /* 0x000e220000008800 */
[--C-:B-1----:R-:W-:Y:S01]  /*0da0*/  FADD R9, R9, -R12.reuse ;  /* 0x8000000c09097221 */ /* 0x102fe20000000000 */
[----:B------:R-:W-:Y:S01]  /*0db0*/  FADD R5, R5, -R12 ;  /* 0x8000000c05057221 */ /* 0x000fe20000000000 */
[----:B------:R-:W-:Y:S01]  /*0dc0*/  FSETP.GEU.AND P5, PT, R19, -126, PT ;  /* 0xc2fc00001300780b */ /* 0x000fe20003fae000 */
[--C-:B--2---:R-:W-:Y:S01]  /*0dd0*/  FADD R6, R6, -R13.reuse ;  /* 0x8000000d06067221 */ /* 0x104fe20000000000 */
[----:B------:R-:W-:Y:S01]  /*0de0*/  BAR.SYNC.DEFER_BLOCKING 0x0 ;  /* 0x0000000000007b1d */ /* 0x000fe20000010000 */
[----:B------:R-:W-:Y:S01]  /*0df0*/  FSETP.GEU.AND P4, PT, R14, -126, PT ;  /* 0xc2fc00000e00780b */ /* 0x000fe20003f8e000 */
[----:B------:R-:W-:Y:S01]  /*0e00*/  FMUL R21, R9, 1.4426950216293334961 ;  /* 0x3fb8aa3b09157820 */ /* 0x000fe20000400000 */
[----:B------:R-:W-:Y:S01]  /*0e10*/  FMUL R5, R5, 1.4426950216293334961 ;  /* 0x3fb8aa3b05057820 */ /* 0x000fe20000400000 */
[----:B------:R-:W-:Y:S01]  /*0e20*/  FMUL R9, R6, 1.4426950216293334961 ;  /* 0x3fb8aa3b06097820 */ /* 0x000fe20000400000 */
[----:B------:R-:W-:-:S03]  /*0e30*/  FADD R10, R10, -R13 ;  /* 0x8000000d0a0a7221 */ /* 0x000fc60000000000 */
[----:B------:R-:W-:Y:S01]  /*0e40*/  FSETP.GEU.AND P6, PT, R5, -126, PT ;  /* 0xc2fc00000500780b */ /* 0x000fe20003fce000 */
[----:B------:R-:W-:Y:S02]  /*0e50*/  FMUL R10, R10, 1.4426950216293334961 ;  /* 0x3fb8aa3b0a0a7820 */ /* 0x000fe40000400000 */
[----:B------:R-:W-:-:S03]  /*0e60*/  @!P5 FMUL R19, R19, 0.5 ;  /* 0x3f0000001313d820 */ /* 0x000fc60000400000 */
[----:B------:R-:W-:-:S03]  /*0e70*/  @!P4 FMUL R14, R14, 0.5 ;  /* 0x3f0000000e0ec820 */ /* 0x000fc60000400000 */
[----:B------:R-:W1:Y:S04]  /*0e80*/  MUFU.EX2 R19, R19 ;  /* 0x0000001300137308 */ /* 0x000e680000000800 */
[----:B------:R-:W-:Y:S01]  /*0e90*/  @!P6 FMUL R5, R5, 0.5 ;  /* 0x3f0000000505e820 */ /* 0x000fe20000400000 */
[----:B------:R-:W-:Y:S03]  /*0ea0*/  STS [R20.X8], R15 ;  /* 0x0000000f14007388 */ /* 0x000fe60000008800 */
[----:B------:R-:W2:Y:S01]  /*0eb0*/  MUFU.EX2 R22, R14 ;  /* 0x0000000e00167308 */ /* 0x000ea20000000800 */
[----:B------:R-:W-:Y:S04]  /*0ec0*/  STS [R20.X8+0x8], R12 ;  /* 0x0000080c14007388 */ /* 0x000fe80000008800 */
[----:B------:R-:W-:Y:S01]  /*0ed0*/  STS [R20.X8+0x10], R13 ;  /* 0x0000100d14007388 */ /* 0x000fe20000008800 */
[----:B-1----:R-:W-:Y:S01]  /*0ee0*/  @!P5 FMUL R19, R19, R19 ;  /* 0x000000131313d220 */ /* 0x002fe20000400000 */
[----:B------:R-:W-:Y:S01]  /*0ef0*/  FSETP.GEU.AND P5, PT, R21, -126, PT ;  /* 0xc2fc00001500780b */ /* 0x000fe20003fae000 */
[----:B------:R-:W1:Y:S01]  /*0f00*/  MUFU.EX2 R6, R5 ;  /* 0x0000000500067308 */ /* 0x000e620000000800 */
[--C-:B0-----:R-:W-:Y:S01]  /*0f10*/  FADD R7, R7, -R4.reuse ;  /* 0x8000000407077221 */ /* 0x101fe20000000000 */
[----:B------:R-:W-:Y:S01]  /*0f20*/  FADD R11, R11, -R4 ;  /* 0x800000040b0b7221 */ /* 0x000fe20000000000 */
[----:B------:R-:W-:Y:S02]  /*0f30*/  STS [R20.X8+0x18], R4 ;  /* 0x0000180414007388 */ /* 0x000fe40000008800 */
[----:B------:R-:W-:Y:S01]  /*0f40*/  FMUL R7, R7, 1.4426950216293334961 ;  /* 0x3fb8aa3b07077820 */ /* 0x000fe20000400000 */
[----:B--2---:R-:W-:Y:S01]  /*0f50*/  @!P4 FMUL R22, R22, R22 ;  /* 0x000000161616c220 */ /* 0x004fe20000400000 */
[----:B------:R-:W-:Y:S01]  /*0f60*/  BAR.SYNC.DEFER_BLOCKING 0x0 ;  /* 0x0000000000007b1d */ /* 0x000fe20000010000 */
[----:B------:R-:W-:Y:S01]  /*0f70*/  FSETP.GEU.AND P4, PT, R9, -126, PT ;  /* 0xc2fc00000900780b */ /* 0x000fe20003f8e000 */
[----:B------:R-:W-:Y:S01]  /*0f80*/  FMUL R11, R11, 1.4426950216293334961 ;  /* 0x3fb8aa3b0b0b7820 */ /* 0x000fe20000400000 */
[----:B------:R-:W-:-:S02]  /*0f90*/  FADD R19, R19, R22 ;  /* 0x0000001613137221 */ /* 0x000fc40000000000 */
[----:B------:R-:W-:-:S03]  /*0fa0*/  @!P5 FMUL R21, R21, 0.5 ;  /* 0x3f0000001515d820 */ /* 0x000fc60000400000 */
[----:B------:R-:W-:Y:S01]  /*0fb0*/  FSEL R19, R19, RZ, P0 ;  /* 0x000000ff13137208 */ /* 0x000fe20000000000 */
[----:B-1----:R-:W-:Y:S01]  /*0fc0*/  @!P6 FMUL R6, R6, R6 ;  /* 0x000000060606e220 */ /* 0x002fe20000400000 */
[----:B------:R-:W-:Y:S01]  /*0fd0*/  FSETP.GEU.AND P6, PT, R10, -126, PT ;  /* 0xc2fc00000a00780b */ /* 0x000fe20003fce000 */
[----:B------:R-:W0:Y:S03]  /*0fe0*/  MUFU.EX2 R21, R21 ;  /* 0x0000001500157308 */ /* 0x000e260000000800 */
[----:B------:R-:W-:-:S05]  /*0ff0*/  @!P4 FMUL R9, R9, 0.5 ;  /* 0x3f0000000909c820 */ /* 0x000fca0000400000 */
[----:B------:R-:W1:Y:S04]  /*1000*/  MUFU.EX2 R14, R9 ;  /* 0x00000009000e7308 */ /* 0x000e680000000800 */
[----:B------:R-:W-:Y:S01]  /*1010*/  @!P6 FMUL R10, R10, 0.5 ;  /* 0x3f0000000a0ae820 */ /* 0x000fe20000400000 */
[----:B0-----:R-:W-:Y:S01]  /*1020*/  @!P5 FMUL R21, R21, R21 ;  /* 0x000000151515d220 */ /* 0x001fe20000400000 */
[----:B------:R-:W-:Y:S02]  /*1030*/  FSETP.GEU.AND P5, PT, R7, -126, PT ;  /* 0xc2fc00000700780b */ /* 0x000fe40003fae000 */
[----:B------:R0:W2:Y:S01]  /*1040*/  MUFU.EX2 R9, R10 ;  /* 0x0000000a00097308 */ /* 0x0000a20000000800 */
[----:B------:R-:W-:Y:S01]  /*1050*/  FADD R6, R6, R21 ;  /* 0x0000001506067221 */ /* 0x000fe20000000000 */
[----:B-1----:R-:W-:Y:S01]  /*1060*/  @!P4 FMUL R14, R14, R14 ;  /* 0x0000000e0e0ec220 */ /* 0x002fe20000400000 */
[----:B------:R-:W-:-:S03]  /*1070*/  FSETP.GEU.AND P4, PT, R11, -126, PT ;  /* 0xc2fc00000b00780b */ /* 0x000fc60003f8e000 */
[----:B------:R-:W-:Y:S01]  /*1080*/  FSEL R6, R6, RZ, P0 ;  /* 0x000000ff06067208 */ /* 0x000fe20000000000 */
[----:B0-----:R-:W0:Y:S04]  /*1090*/  SHFL.BFLY PT, R10, R19, 0x10, 0x1f ;  /* 0x0e001f00130a7f89 */ /* 0x001e2800000e0000 */
[----:B------:R-:W-:-:S04]  /*10a0*/  @!P5 FMUL R7, R7, 0.5 ;  /* 0x3f0000000707d820 */ /* 0x000fc80000400000 */
[----:B------:R1:W3:Y:S01]  /*10b0*/  MUFU.EX2 R5, R7 ;  /* 0x0000000700057308 */ /* 0x0002e20000000800 */
[----:B--2---:R-:W-:Y:S01]  /*10c0*/  @!P6 FMUL R9, R9, R9 ;  /* 0x000000090909e220 */ /* 0x004fe20000400000 */
[----:B------:R-:W-:-:S03]  /*10d0*/  @!P4 FMUL R11, R11, 0.5 ;  /* 0x3f0000000b0bc820 */ /* 0x000fc60000400000 */
[----:B------:R-:W-:-:S03]  /*10e0*/  FADD R9, R14, R9 ;  /* 0x000000090e097221 */ /* 0x000fc60000000000 */
[----:B------:R-:W2:Y:S01]  /*10f0*/  MUFU.EX2 R24, R11 ;  /* 0x0000000b00187308 */ /* 0x000ea20000000800 */
[----:B-1----:R-:W1:Y:S01]  /*1100*/  SHFL.BFLY PT, R7, R6, 0x10, 0x1f ;  /* 0x0e001f0006077f89 */ /* 0x002e6200000e0000 */
[----:B------:R-:W-:-:S05]  /*1110*/  FSEL R9, R9, RZ, P0 ;  /* 0x000000ff09097208 */ /* 0x000fca0000000000 */
[----:B------:R-:W4:Y:S01]  /*1120*/  SHFL.BFLY PT, R14, R9, 0x10, 0x1f ;  /* 0x0e001f00090e7f89 */ /* 0x000f2200000e0000 */
[----:B---3--:R-:W-:Y:S01]  /*1130*/  @!P5 FMUL R5, R5, R5 ;  /* 0x000000050505d220 */ /* 0x008fe20000400000 */
[----:B0-----:R-:W-:Y:S01]  /*1140*/  FADD R10, R19, R10 ;  /* 0x0000000a130a7221 */ /* 0x001fe20000000000 */
[----:B--2---:R-:W-:-:S04]  /*1150*/  @!P4 FMUL R24, R24, R24 ;  /* 0x000000181818c220 */ /* 0x004fc80000400000 */
[----:B------:R-:W-:-:S05]  /*1160*/  FADD R5, R5, R24 ;  /* 0x0000001805057221 */ /* 0x000fca0000000000 */
[----:B------:R-:W-:Y:S01]  /*1170*/  FSEL R5, R5, RZ, P0 ;  /* 0x000000ff05057208 */ /* 0x000fe20000000000 */
[----:B-1----:R-:W-:Y:S01]  /*1180*/  FADD R11, R6, R7 ;  /* 0x00000007060b7221 */ /* 0x002fe20000000000 */
[----:B------:R-:W-:Y:S01]  /*1190*/  LOP3.LUT P0, RZ, R3, 0x38, R2, 0xf8, !PT ;  /* 0x0000003803ff7812 */ /* 0x000fe2000780f802 */
[----:B------:R-:W0:Y:S01]  /*11a0*/  SHFL.BFLY PT, R7, R10, 0x8, 0x1f ;  /* 0x0d001f000a077f89 */ /* 0x000e2200000e0000 */
[----:B----4-:R-:W-:-:S03]  /*11b0*/  FADD R21, R9, R14 ;  /* 0x0000000e09157221 */ /* 0x010fc60000000000 */
[----:B------:R-:W1:Y:S01]  /*11c0*/  SHFL.BFLY PT, R24, R5, 0x10, 0x1f ;  /* 0x0e001f0005187f89 */ /* 0x000e6200000e0000 */
[----:B------:R-:W-:-:S03]  /*11d0*/  ISETP.LT.U32.AND P0, PT, R0, 0x40, !P0 ;  /* 0x000000400000780c */ /* 0x000fc60004701070 */
[----:B------:R-:W2:Y:S04]  /*11e0*/  SHFL.BFLY PT, R14, R11, 0x8, 0x1f ;  /* 0x0d001f000b0e7f89 */ /* 0x000ea800000e0000 */
[----:B------:R-:W3:Y:S01]  /*11f0*/  SHFL.BFLY PT, R22, R21, 0x8, 0x1f ;  /* 0x0d001f0015167f89 */ /* 0x000ee200000e0000 */
[----:B0-----:R-:W-:Y:S01]  /*1200*/  FADD R7, R10, R7 ;  /* 0x000000070a077221 */ /* 0x001fe20000000000 */
[----:B-1----:R-:W-:-:S04]  /*1210*/  FADD R24, R5, R24 ;  /* 0x0000001805187221 */ /* 0x002fc80000000000 */
[----:B------:R-:W0:Y:S01]  /*1220*/  SHFL.BFLY PT, R6, R7, 0x4, 0x1f ;  /* 0x0c801f0007067f89 */ /* 0x000e2200000e0000 */
[----:B--2---:R-:W-:-:S03]  /*1230*/  FADD R14, R11, R14 ;  /* 0x0000000e0b0e7221 */ /* 0x004fc60000000000 */
[----:B------:R-:W1:Y:S01]  /*1240*/  SHFL.BFLY PT, R23, R24, 0x8, 0x1f ;  /* 0x0d001f0018177f89 */ /* 0x000e6200000e0000 */
[----:B---3--:R-:W-:-:S03]  /*1250*/  FADD R22, R21, R22 ;  /* 0x0000001615167221 */ /* 0x008fc60000000000 */
[----:B------:R-:W2:Y:S04]  /*1260*/  SHFL.BFLY PT, R5, R14, 0x4, 0x1f ;  /* 0x0c801f000e057f89 */ /* 0x000ea800000e0000 */
[----:B------:R-:W3:Y:S01]  /*1270*/  SHFL.BFLY PT, R19, R22, 0x4, 0x1f ;  /* 0x0c801f0016137f89 */ /* 0x000ee200000e0000 */
[----:B0-----:R-:W-:Y:S01]  /*1280*/  FADD R6, R7, R6 ;  /* 0x0000000607067221 */ /* 0x001fe20000000000 */
[----:B-1----:R-:W-:Y:S01]  /*1290*/  FADD R23, R24, R23 ;  /* 0x0000001718177221 */ /* 0x002fe20000000000 */
[----:B--2---:R-:W-:-:S04]  /*12a0*/  FADD R9, R14, R5 ;  /* 0x000000050e097221 */ /* 0x004fc80000000000 */
[----:B------:R-:W0:Y:S01]  /*12b0*/  SHFL.BFLY PT, R26, R23, 0x4, 0x1f ;  /* 0x0c801f00171a7f89 */ /* 0x000e2200000e0000 */
[----:B---3--:R-:W-:-:S03]  /*12c0*/  FADD R19, R22, R19 ;  /* 0x0000001316137221 */ /* 0x008fc60000000000 */
[----:B------:R-:W1:Y:S04]  /*12d0*/  SHFL.BFLY PT, R5, R6, 0x2, 0x1f ;  /* 0x0c401f0006057f89 */ /* 0x000e6800000e0000 */
[----:B------:R-:W2:Y:S04]  /*12e0*/  SHFL.BFLY PT, R24, R19, 0x2, 0x1f ;  /* 0x0c401f0013187f89 */ /* 0x000ea800000e0000 */
[----:B------:R-:W3:Y:S01]  /*12f0*/  SHFL.BFLY PT, R10, R9, 0x2, 0x1f ;  /* 0x0c401f00090a7f89 */ /* 0x000ee200000e0000 */
[----:B0-----:R-:W-:Y:S01]  /*1300*/  FADD R26, R23, R26 ;  /* 0x0000001a171a7221 */ /* 0x001fe20000000000 */
[----:B-1----:R-:W-:-:S04]  /*1310*/  FADD R21, R6, R5 ;  /* 0x0000000506157221 */ /* 0x002fc80000000000 */
[----:B------:R-:W0:Y:S01]  /*1320*/  SHFL.BFLY PT, R7, R26, 0x2, 0x1f ;  /* 0x0c401f001a077f89 */ /* 0x000e2200000e0000 */
[----:B------:R-:W-:Y:S01]  /*1330*/  LOP3.LUT R5, R2, 0x7, RZ, 0xc0, !PT ;  /* 0x0000000702057812 */ /* 0x000fe200078ec0ff */
[----:B--2---:R-:W-:Y:S01]  /*1340*/  FADD R23, R19, R24 ;  /* 0x0000001813177221 */ /* 0x004fe20000000000 */
[----:B---3--:R-:W-:Y:S01]  /*1350*/  FADD R25, R9, R10 ;  /* 0x0000000a09197221 */ /* 0x008fe20000000000 */
[----:B0-----:R-:W-:Y:S02]  /*1360*/  FADD R19, R26, R7 ;  /* 0x000000071a137221 */ /* 0x001fe40000000000 */
[----:B------:R-:W-:Y:S04]  /*1370*/  LDS R7, [R5.X8] ;  /* 0x0000000005077984 */ /* 0x000fe80000008800 */
[----:B------:R-:W-:Y:S06]  /*1380*/  BAR.SYNC.DEFER_BLOCKING 0x0 ;  /* 0x0000000000007b1d */ /* 0x000fec0000010000 */
[----:B------:R-:W-:Y:S04]  /*1390*/  @!P3 STS [R8], R21 ;  /* 0x000000150800b388 */ /* 0x000fe80000000800 */
[----:B------:R-:W-:Y:S04]  /*13a0*/  @!P3 STS [R8+0x8], R25 ;  /* 0x000008190800b388 */ /* 0x000fe80000000800 */
[----:B------:R-:W-:Y:S04]  /*13b0*/  @!P3 STS [R8+0x10], R23 ;  /* 0x000010170800b388 */ /* 0x000fe80000000800 */
[----:B------:R-:W-:Y:S04]  /*13c0*/  @!P3 STS [R8+0x18], R19 ;  /* 0x000018130800b388 */ /* 0x000fe80000000800 */
[----:B------:R-:W-:Y:S06]  /*13d0*/  BAR.SYNC.DEFER_BLOCKING 0x0 ;  /* 0x0000000000007b1d */ /* 0x000fec0000010000 */
[----:B------:R-:W0:Y:S04]  /*13e0*/  @!P2 LDS R16, [R2.X4] ;  /* 0x000000000210a984 */ /* 0x000e280000004800 */
[----:B0-----:R-:W0:Y:S02]  /*13f0*/  SHFL.BFLY PT, R9, R16, 0x1, 0x1f ;  /* 0x0c201f0010097f89 */ /* 0x001e2400000e0000 */
[----:B0-----:R-:W-:-:S05]  /*1400*/  FADD R9, R16, R9 ;  /* 0x0000000910097221 */ /* 0x001fca0000000000 */
[----:B------:R0:W-:Y:S04]  /*1410*/  @!P1 STS [R2.X4], R9 ;  /* 0x0000000902009388 */ /* 0x0001e80000004800 */
[----:B------:R-:W-:Y:S01]  /*1420*/  BAR.SYNC.DEFER_BLOCKING 0x0 ;  /* 0x0000000000007b1d */ /* 0x000fe20000010000 */
[----:B0-----:R-:W-:-:S05]  /*1430*/  IMAD.WIDE R2, R17, R18, c[0x0][0x170] ;  /* 0x00005c0011027625 */ /* 0x001fca00078e0212 */
[----:B------:R-:W0:Y:S04]  /*1440*/  LDS R11, [R20.X8] ;  /* 0x00000000140b7984 */ /* 0x000e280000008800 */
[----:B------:R-:W1:Y:S04]  /*1450*/  LDS R15, [R20.X8+0x8] ;  /* 0x00000800140f7984 */ /* 0x000e680000008800 */
[----:B------:R-:W2:Y:S04]  /*1460*/  LDS R13, [R20.X8+0x10] ;  /* 0x00001000140d7984 */ /* 0x000ea80000008800 */
[----:B------:R-:W3:Y:S04]  /*1470*/  LDS R21, [R20.X8+0x18] ;  /* 0x0000180014157984 */ /* 0x000ee80000008800 */
[----:B------:R-:W-:Y:S06]  /*1480*/  BAR.SYNC.DEFER_BLOCKING 0x0 ;  /* 0x0000000000007b1d */ /* 0x000fec0000010000 */
[----:B0-----:R0:W-:Y:S04]  /*1490*/  STS [R20.X8], R11 ;  /* 0x0000000b14007388 */ /* 0x0011e80000008800 */
[----:B-1----:R0:W-:Y:S04]  /*14a0*/  STS [R20.X8+0x8], R15 ;  /* 0x0000080f14007388 */ /* 0x0021e80000008800 */
[----:B--2---:R0:W-:Y:S04]  /*14b0*/  STS [R20.X8+0x10], R13 ;  /* 0x0000100d14007388 */ /* 0x0041e80000008800 */
[----:B---3--:R0:W-:Y:S04]  /*14c0*/  STS [R20.X8+0x18], R21 ;  /* 0x0000181514007388 */ /* 0x0081e80000008800 */
[----:B------:R-:W-:Y:S06]  /*14d0*/  BAR.SYNC.DEFER_BLOCKING 0x0 ;  /* 0x0000000000007b1d */ /* 0x000fec0000010000 */
[----:B------:R0:W-:Y:S01]  /*14e0*/  @P0 STG.E [R2.64], R7 ;  /* 0x0000000702000986 */ /* 0x0001e2000c101904 */
[----:B------:R-:W-:Y:S05]  /*14f0*/  @!P0 EXIT ;  /* 0x000000000000894d */ /* 0x000fea0003800000 */
[----:B------:R-:W1:Y:S01]  /*1500*/  LDS R5, [R5.X8] ;  /* 0x0000000005057984 */ /* 0x000e620000008800 */
[----:B------:R-:W-:-:S05]  /*1510*/  IMAD.WIDE R18, R17, R18, c[0x0][0x178] ;  /* 0x00005e0011127625 */ /* 0x000fca00078e0212 */
[----:B-1----:R-:W-:Y:S01]  /*1520*/  STG.E [R18.64], R5 ;  /* 0x0000000512007986 */ /* 0x002fe2000c101904 */
[----:B------:R-:W-:Y:S05]  /*1530*/  EXIT ;  /* 0x000000000000794d */ /* 0x000fea0003800000 */
.L_x_0:
[----:B------:R-:W-:-:S00]  /*1540*/  BRA `(.L_x_0) ;  /* 0xfffffff000007947 */ /* 0x000fc0000383ffff */
[----:B------:R-:W-:-:S00]  /*1550*/  NOP ;  /* 0x0000000000007918 */ /* 0x000fc00000000000 */
        /* <DEDUP_REMOVED lines=10> */
.L_x_1:


//--------------------- .nv.shared.triton_per_fused_add_3 --------------------------
	.section	.nv.shared.triton_per_fused_add_3,"aw",@nobits
	.sectionflags	@""
	.align	16
